//
// Generated by NVIDIA NVVM Compiler
//
// Compiler Build ID: CL-36424714
// Cuda compilation tools, release 13.0, V13.0.88
// Based on NVVM 20.0.0
//

.version 9.0
.target sm_100
.address_size 64

	// .globl	_Z23filter_aug_input_kernelPKfPfPKiiiiii

.visible .entry _Z23filter_aug_input_kernelPKfPfPKiiiiii(
	.param .u64 .ptr .align 1 _Z23filter_aug_input_kernelPKfPfPKiiiiii_param_0,
	.param .u64 .ptr .align 1 _Z23filter_aug_input_kernelPKfPfPKiiiiii_param_1,
	.param .u64 .ptr .align 1 _Z23filter_aug_input_kernelPKfPfPKiiiiii_param_2,
	.param .u32 _Z23filter_aug_input_kernelPKfPfPKiiiiii_param_3,
	.param .u32 _Z23filter_aug_input_kernelPKfPfPKiiiiii_param_4,
	.param .u32 _Z23filter_aug_input_kernelPKfPfPKiiiiii_param_5,
	.param .u32 _Z23filter_aug_input_kernelPKfPfPKiiiiii_param_6,
	.param .u32 _Z23filter_aug_input_kernelPKfPfPKiiiiii_param_7
)
{
	.reg .pred 	%p<34>;
	.reg .b32 	%r<121>;
	.reg .b32 	%f<17>;
	.reg .b64 	%rd<62>;

	ld.param.u64 	%rd8, [_Z23filter_aug_input_kernelPKfPfPKiiiiii_param_0];
	ld.param.u64 	%rd9, [_Z23filter_aug_input_kernelPKfPfPKiiiiii_param_1];
	ld.param.u64 	%rd7, [_Z23filter_aug_input_kernelPKfPfPKiiiiii_param_2];
	ld.param.u32 	%r60, [_Z23filter_aug_input_kernelPKfPfPKiiiiii_param_3];
	ld.param.u32 	%r64, [_Z23filter_aug_input_kernelPKfPfPKiiiiii_param_4];
	ld.param.u32 	%r61, [_Z23filter_aug_input_kernelPKfPfPKiiiiii_param_5];
	ld.param.u32 	%r62, [_Z23filter_aug_input_kernelPKfPfPKiiiiii_param_6];
	ld.param.u32 	%r63, [_Z23filter_aug_input_kernelPKfPfPKiiiiii_param_7];
	cvta.to.global.u64 	%rd1, %rd9;
	cvta.to.global.u64 	%rd2, %rd8;
	mov.u32 	%r65, %ctaid.x;
	mov.u32 	%r66, %ntid.x;
	mov.u32 	%r67, %tid.x;
	mad.lo.s32 	%r1, %r65, %r66, %r67;
	mul.lo.s32 	%r68, %r63, %r64;
	setp.ge.s32 	%p1, %r1, %r68;
	@%p1 bra 	$L__BB0_49;
	mul.lo.s32 	%r2, %r61, %r1;
	mul.lo.s32 	%r3, %r62, %r1;
	rem.s32 	%r4, %r1, %r63;
	setp.lt.s32 	%p2, %r61, 1;
	@%p2 bra 	$L__BB0_49;
	setp.lt.s32 	%p3, %r60, 1;
	@%p3 bra 	$L__BB0_9;
	cvta.to.global.u64 	%rd3, %rd7;
	mul.lo.s32 	%r5, %r4, %r60;
	mov.b32 	%r117, 0;
	mov.u32 	%r118, %r117;
$L__BB0_4:
	mov.b32 	%r119, 0;
$L__BB0_5:
	add.s32 	%r71, %r119, %r5;
	mul.wide.s32 	%rd10, %r71, 4;
	add.s64 	%rd11, %rd3, %rd10;
	ld.global.u32 	%r55, [%rd11];
	setp.ne.s32 	%p4, %r117, %r55;
	add.s32 	%r119, %r119, 1;
	setp.ne.s32 	%p5, %r119, %r60;
	and.pred  	%p6, %p4, %p5;
	@%p6 bra 	$L__BB0_5;
	setp.eq.s32 	%p7, %r117, %r55;
	setp.ge.s32 	%p8, %r118, %r62;
	or.pred  	%p9, %p7, %p8;
	@%p9 bra 	$L__BB0_8;
	add.s32 	%r72, %r117, %r2;
	mul.wide.s32 	%rd12, %r72, 4;
	add.s64 	%rd13, %rd2, %rd12;
	ld.global.f32 	%f1, [%rd13];
	add.s32 	%r73, %r118, %r3;
	mul.wide.s32 	%rd14, %r73, 4;
	add.s64 	%rd15, %rd1, %rd14;
	st.global.f32 	[%rd15], %f1;
	add.s32 	%r118, %r118, 1;
$L__BB0_8:
	add.s32 	%r117, %r117, 1;
	setp.ne.s32 	%p10, %r117, %r61;
	@%p10 bra 	$L__BB0_4;
	bra.uni 	$L__BB0_49;
$L__BB0_9:
	and.b32  	%r6, %r61, 7;
	setp.lt.u32 	%p11, %r61, 8;
	mov.b32 	%r111, 0;
	mov.u32 	%r97, %r111;
	@%p11 bra 	$L__BB0_28;
	and.b32  	%r111, %r61, 2147483640;
	neg.s32 	%r95, %r111;
	add.s64 	%rd4, %rd2, 16;
	mov.b32 	%r97, 0;
	mov.u32 	%r94, %r2;
$L__BB0_11:
	.pragma "nounroll";
	mul.wide.s32 	%rd16, %r94, 4;
	add.s64 	%rd5, %rd4, %rd16;
	setp.ge.s32 	%p12, %r97, %r62;
	@%p12 bra 	$L__BB0_13;
	ld.global.f32 	%f2, [%rd5+-16];
	add.s32 	%r76, %r97, %r3;
	mul.wide.s32 	%rd17, %r76, 4;
	add.s64 	%rd18, %rd1, %rd17;
	st.global.f32 	[%rd18], %f2;
	add.s32 	%r97, %r97, 1;
$L__BB0_13:
	setp.ge.s32 	%p13, %r97, %r62;
	@%p13 bra 	$L__BB0_15;
	ld.global.f32 	%f3, [%rd5+-12];
	add.s32 	%r77, %r97, %r3;
	mul.wide.s32 	%rd19, %r77, 4;
	add.s64 	%rd20, %rd1, %rd19;
	st.global.f32 	[%rd20], %f3;
	add.s32 	%r97, %r97, 1;
$L__BB0_15:
	setp.ge.s32 	%p14, %r97, %r62;
	@%p14 bra 	$L__BB0_17;
	ld.global.f32 	%f4, [%rd5+-8];
	add.s32 	%r78, %r97, %r3;
	mul.wide.s32 	%rd21, %r78, 4;
	add.s64 	%rd22, %rd1, %rd21;
	st.global.f32 	[%rd22], %f4;
	add.s32 	%r97, %r97, 1;
$L__BB0_17:
	setp.ge.s32 	%p15, %r97, %r62;
	@%p15 bra 	$L__BB0_19;
	ld.global.f32 	%f5, [%rd5+-4];
	add.s32 	%r79, %r97, %r3;
	mul.wide.s32 	%rd23, %r79, 4;
	add.s64 	%rd24, %rd1, %rd23;
	st.global.f32 	[%rd24], %f5;
	add.s32 	%r97, %r97, 1;
$L__BB0_19:
	setp.ge.s32 	%p16, %r97, %r62;
	@%p16 bra 	$L__BB0_21;
	ld.global.f32 	%f6, [%rd5];
	add.s32 	%r80, %r97, %r3;
	mul.wide.s32 	%rd25, %r80, 4;
	add.s64 	%rd26, %rd1, %rd25;
	st.global.f32 	[%rd26], %f6;
	add.s32 	%r97, %r97, 1;
$L__BB0_21:
	setp.ge.s32 	%p17, %r97, %r62;
	@%p17 bra 	$L__BB0_23;
	ld.global.f32 	%f7, [%rd5+4];
	add.s32 	%r81, %r97, %r3;
	mul.wide.s32 	%rd27, %r81, 4;
	add.s64 	%rd28, %rd1, %rd27;
	st.global.f32 	[%rd28], %f7;
	add.s32 	%r97, %r97, 1;
$L__BB0_23:
	setp.ge.s32 	%p18, %r97, %r62;
	@%p18 bra 	$L__BB0_25;
	ld.global.f32 	%f8, [%rd5+8];
	add.s32 	%r82, %r97, %r3;
	mul.wide.s32 	%rd29, %r82, 4;
	add.s64 	%rd30, %rd1, %rd29;
	st.global.f32 	[%rd30], %f8;
	add.s32 	%r97, %r97, 1;
$L__BB0_25:
	setp.ge.s32 	%p19, %r97, %r62;
	@%p19 bra 	$L__BB0_27;
	ld.global.f32 	%f9, [%rd5+12];
	add.s32 	%r83, %r97, %r3;
	mul.wide.s32 	%rd31, %r83, 4;
	add.s64 	%rd32, %rd1, %rd31;
	st.global.f32 	[%rd32], %f9;
	add.s32 	%r97, %r97, 1;
$L__BB0_27:
	add.s32 	%r95, %r95, 8;
	add.s32 	%r94, %r94, 8;
	setp.ne.s32 	%p20, %r95, 0;
	@%p20 bra 	$L__BB0_11;
$L__BB0_28:
	setp.eq.s32 	%p21, %r6, 0;
	@%p21 bra 	$L__BB0_49;
	and.b32  	%r32, %r61, 3;
	setp.lt.u32 	%p22, %r6, 4;
	@%p22 bra 	$L__BB0_39;
	setp.ge.s32 	%p23, %r97, %r62;
	@%p23 bra 	$L__BB0_32;
	add.s32 	%r84, %r111, %r2;
	mul.wide.s32 	%rd33, %r84, 4;
	add.s64 	%rd34, %rd2, %rd33;
	ld.global.f32 	%f10, [%rd34];
	add.s32 	%r85, %r97, %r3;
	mul.wide.s32 	%rd35, %r85, 4;
	add.s64 	%rd36, %rd1, %rd35;
	st.global.f32 	[%rd36], %f10;
	add.s32 	%r97, %r97, 1;
$L__BB0_32:
	setp.ge.s32 	%p24, %r97, %r62;
	cvt.s64.s32 	%rd37, %r2;
	cvt.u64.u32 	%rd38, %r111;
	add.s64 	%rd39, %rd38, %rd37;
	shl.b64 	%rd40, %rd39, 2;
	add.s64 	%rd6, %rd2, %rd40;
	@%p24 bra 	$L__BB0_34;
	ld.global.f32 	%f11, [%rd6+4];
	add.s32 	%r86, %r97, %r3;
	mul.wide.s32 	%rd41, %r86, 4;
	add.s64 	%rd42, %rd1, %rd41;
	st.global.f32 	[%rd42], %f11;
	add.s32 	%r97, %r97, 1;
$L__BB0_34:
	setp.ge.s32 	%p25, %r97, %r62;
	@%p25 bra 	$L__BB0_36;
	ld.global.f32 	%f12, [%rd6+8];
	add.s32 	%r87, %r97, %r3;
	mul.wide.s32 	%rd43, %r87, 4;
	add.s64 	%rd44, %rd1, %rd43;
	st.global.f32 	[%rd44], %f12;
	add.s32 	%r97, %r97, 1;
$L__BB0_36:
	setp.ge.s32 	%p26, %r97, %r62;
	@%p26 bra 	$L__BB0_38;
	ld.global.f32 	%f13, [%rd6+12];
	add.s32 	%r88, %r97, %r3;
	mul.wide.s32 	%rd45, %r88, 4;
	add.s64 	%rd46, %rd1, %rd45;
	st.global.f32 	[%rd46], %f13;
	add.s32 	%r97, %r97, 1;
$L__BB0_38:
	add.s32 	%r111, %r111, 4;
$L__BB0_39:
	setp.eq.s32 	%p27, %r32, 0;
	@%p27 bra 	$L__BB0_49;
	setp.eq.s32 	%p28, %r32, 1;
	@%p28 bra 	$L__BB0_46;
	setp.ge.s32 	%p29, %r97, %r62;
	@%p29 bra 	$L__BB0_43;
	add.s32 	%r89, %r111, %r2;
	mul.wide.s32 	%rd47, %r89, 4;
	add.s64 	%rd48, %rd2, %rd47;
	ld.global.f32 	%f14, [%rd48];
	add.s32 	%r90, %r97, %r3;
	mul.wide.s32 	%rd49, %r90, 4;
	add.s64 	%rd50, %rd1, %rd49;
	st.global.f32 	[%rd50], %f14;
	add.s32 	%r97, %r97, 1;
$L__BB0_43:
	setp.ge.s32 	%p30, %r97, %r62;
	@%p30 bra 	$L__BB0_45;
	cvt.s64.s32 	%rd51, %r2;
	cvt.u64.u32 	%rd52, %r111;
	add.s64 	%rd53, %rd52, %rd51;
	shl.b64 	%rd54, %rd53, 2;
	add.s64 	%rd55, %rd2, %rd54;
	ld.global.f32 	%f15, [%rd55+4];
	add.s32 	%r91, %r97, %r3;
	mul.wide.s32 	%rd56, %r91, 4;
	add.s64 	%rd57, %rd1, %rd56;
	st.global.f32 	[%rd57], %f15;
	add.s32 	%r97, %r97, 1;
$L__BB0_45:
	add.s32 	%r111, %r111, 2;
$L__BB0_46:
	and.b32  	%r92, %r61, 1;
	setp.eq.b32 	%p31, %r92, 1;
	not.pred 	%p32, %p31;
	@%p32 bra 	$L__BB0_49;
	add.s32 	%r51, %r111, %r2;
	setp.ge.s32 	%p33, %r97, %r62;
	@%p33 bra 	$L__BB0_49;
	mul.wide.s32 	%rd58, %r51, 4;
	add.s64 	%rd59, %rd2, %rd58;
	ld.global.f32 	%f16, [%rd59];
	add.s32 	%r93, %r97, %r3;
	mul.wide.s32 	%rd60, %r93, 4;
	add.s64 	%rd61, %rd1, %rd60;
	st.global.f32 	[%rd61], %f16;
$L__BB0_49:
	ret;

}


// ===== COMPILED SASS (sm_100) =====

	.target	sm_100

	.elftype	@"ET_EXEC"


//--------------------- .note.nv.tkinfo           --------------------------
	.section	.note.nv.tkinfo,"",@"SHT_NOTE"
	.sectionflags	@"SHF_NOTE_NV_TKINFO"
	.tkinfo
        /*0018*/ 	.word	0x00000002
        /*0030*/ 	.string	""
        /*0030*/ 	.string	"ptxas"
        /*0030*/ 	.string	"Cuda compilation tools, release 13.0, V13.0.88"
        /*0030*/ 	.string	"Build cuda_13.0.r13.0/compiler.36424714_0"
        /*0030*/ 	.string	"-arch sm_100 -m 64 "



//--------------------- .note.nv.cuinfo           --------------------------
	.section	.note.nv.cuinfo,"",@"SHT_NOTE"
	.sectionflags	@"SHF_NOTE_NV_CUINFO"
        /*0018*/ 	.short	0x0002
        /*001a*/ 	.short	0x0064
        /*001c*/ 	.short	0x0082
	.zero		2


//--------------------- .nv.info                  --------------------------
	.section	.nv.info,"",@"SHT_CUDA_INFO"
	.align	4


	//----- nvinfo : EIATTR_REGCOUNT
	.align		4
        /*0000*/ 	.byte	0x04, 0x2f
        /*0002*/ 	.short	(.L_1 - .L_0)
	.align		4
.L_0:
        /*0004*/ 	.word	index@(_Z23filter_aug_input_kernelPKfPfPKiiiiii)
        /*0008*/ 	.word	0x00000012


	//----- nvinfo : EIATTR_FRAME_SIZE
	.align		4
.L_1:
        /*000c*/ 	.byte	0x04, 0x11
        /*000e*/ 	.short	(.L_3 - .L_2)
	.align		4
.L_2:
        /*0010*/ 	.word	index@(_Z23filter_aug_input_kernelPKfPfPKiiiiii)
        /*0014*/ 	.word	0x00000000


	//----- nvinfo : EIATTR_MIN_STACK_SIZE
	.align		4
.L_3:
        /*0018*/ 	.byte	0x04, 0x12
        /*001a*/ 	.short	(.L_5 - .L_4)
	.align		4
.L_4:
        /*001c*/ 	.word	index@(_Z23filter_aug_input_kernelPKfPfPKiiiiii)
        /*0020*/ 	.word	0x00000000
.L_5:


//--------------------- .nv.compat                --------------------------
	.section	.nv.compat,"",@"SHT_CUDA_COMPAT_INFO"
	.align	4
        /*0000*/ 	.byte	0x02, 0x09, 0x00, 0x00, 0x02, 0x02, 0x01, 0x00, 0x02, 0x05, 0x05, 0x00, 0x03, 0x07, 0x01, 0x01
        /*0010*/ 	.byte	0x02, 0x03, 0x00, 0x00, 0x02, 0x06, 0x01, 0x00, 0x04, 0x0b, 0x08, 0x00, 0x09, 0x00, 0x00, 0x00
        /*0020*/ 	.byte	0x00, 0x00, 0x00, 0x00


//--------------------- .nv.info._Z23filter_aug_input_kernelPKfPfPKiiiiii --------------------------
	.section	.nv.info._Z23filter_aug_input_kernelPKfPfPKiiiiii,"",@"SHT_CUDA_INFO"
	.sectionflags	@""
	.align	4


	//----- nvinfo : EIATTR_CUDA_API_VERSION
	.align		4
        /*0000*/ 	.byte	0x04, 0x37
        /*0002*/ 	.short	(.L_7 - .L_6)
.L_6:
        /*0004*/ 	.word	0x00000082


	//----- nvinfo : EIATTR_KPARAM_INFO
	.align		4
.L_7:
        /*0008*/ 	.byte	0x04, 0x17
        /*000a*/ 	.short	(.L_9 - .L_8)
.L_8:
        /*000c*/ 	.word	0x00000000
        /*0010*/ 	.short	0x0007
        /*0012*/ 	.short	0x0028
        /*0014*/ 	.byte	0x00, 0xf0, 0x11, 0x00


	//----- nvinfo : EIATTR_KPARAM_INFO
	.align		4
.L_9:
        /*0018*/ 	.byte	0x04, 0x17
        /*001a*/ 	.short	(.L_11 - .L_10)
.L_10:
        /*001c*/ 	.word	0x00000000
        /*0020*/ 	.short	0x0006
        /*0022*/ 	.short	0x0024
        /*0024*/ 	.byte	0x00, 0xf0, 0x11, 0x00


	//----- nvinfo : EIATTR_KPARAM_INFO
	.align		4
.L_11:
        /*0028*/ 	.byte	0x04, 0x17
        /*002a*/ 	.short	(.L_13 - .L_12)
.L_12:
        /*002c*/ 	.word	0x00000000
        /*0030*/ 	.short	0x0005
        /*0032*/ 	.short	0x0020
        /*0034*/ 	.byte	0x00, 0xf0, 0x11, 0x00


	//----- nvinfo : EIATTR_KPARAM_INFO
	.align		4
.L_13:
        /*0038*/ 	.byte	0x04, 0x17
        /*003a*/ 	.short	(.L_15 - .L_14)
.L_14:
        /*003c*/ 	.word	0x00000000
        /*0040*/ 	.short	0x0004
        /*0042*/ 	.short	0x001c
        /*0044*/ 	.byte	0x00, 0xf0, 0x11, 0x00


	//----- nvinfo : EIATTR_KPARAM_INFO
	.align		4
.L_15:
        /*0048*/ 	.byte	0x04, 0x17
        /*004a*/ 	.short	(.L_17 - .L_16)
.L_16:
        /*004c*/ 	.word	0x00000000
        /*0050*/ 	.short	0x0003
        /*0052*/ 	.short	0x0018
        /*0054*/ 	.byte	0x00, 0xf0, 0x11, 0x00


	//----- nvinfo : EIATTR_KPARAM_INFO
	.align		4
.L_17:
        /*0058*/ 	.byte	0x04, 0x17
        /*005a*/ 	.short	(.L_19 - .L_18)
.L_18:
        /*005c*/ 	.word	0x00000000
        /*0060*/ 	.short	0x0002
        /*0062*/ 	.short	0x0010
        /*0064*/ 	.byte	0x00, 0xf5, 0x21, 0x00


	//----- nvinfo : EIATTR_KPARAM_INFO
	.align		4
.L_19:
        /*0068*/ 	.byte	0x04, 0x17
        /*006a*/ 	.short	(.L_21 - .L_20)
.L_20:
        /*006c*/ 	.word	0x00000000
        /*0070*/ 	.short	0x0001
        /*0072*/ 	.short	0x0008
        /*0074*/ 	.byte	0x00, 0xf5, 0x21, 0x00


	//----- nvinfo : EIATTR_KPARAM_INFO
	.align		4
.L_21:
        /*0078*/ 	.byte	0x04, 0x17
        /*007a*/ 	.short	(.L_23 - .L_22)
.L_22:
        /*007c*/ 	.word	0x00000000
        /*0080*/ 	.short	0x0000
        /*0082*/ 	.short	0x0000
        /*0084*/ 	.byte	0x00, 0xf5, 0x21, 0x00


	//----- nvinfo : EIATTR_SPARSE_MMA_MASK
	.align		4
.L_23:
        /*0088*/ 	.byte	0x03, 0x50
        /*008a*/ 	.short	0x0000


	//----- nvinfo : EIATTR_MAXREG_COUNT
	.align		4
        /*008c*/ 	.byte	0x03, 0x1b
        /*008e*/ 	.short	0x00ff


	//----- nvinfo : EIATTR_MERCURY_ISA_VERSION
	.align		4
        /*0090*/ 	.byte	0x03, 0x5f
        /*0092*/ 	.short	0x0101


	//----- nvinfo : EIATTR_VRC_CTA_INIT_COUNT
	.align		4
        /*0094*/ 	.byte	0x02, 0x4a
	.zero		1
	.zero		1


	//----- nvinfo : EIATTR_EXIT_INSTR_OFFSETS
	.align		4
        /*0098*/ 	.byte	0x04, 0x1c
        /*009a*/ 	.short	(.L_25 - .L_24)


	//   ....[0]....
.L_24:
        /*009c*/ 	.word	0x00000090


	//   ....[1]....
        /*00a0*/ 	.word	0x000001c0


	//   ....[2]....
        /*00a4*/ 	.word	0x00000490


	//   ....[3]....
        /*00a8*/ 	.word	0x00000980


	//   ....[4]....
        /*00ac*/ 	.word	0x00000c70


	//   ....[5]....
        /*00b0*/ 	.word	0x00000e60


	//   ....[6]....
        /*00b4*/ 	.word	0x00000e90


	//   ....[7]....
        /*00b8*/ 	.word	0x00000f20


	//----- nvinfo : EIATTR_CRS_STACK_SIZE
	.align		4
.L_25:
        /*00bc*/ 	.byte	0x04, 0x1e
        /*00be*/ 	.short	(.L_27 - .L_26)
.L_26:
        /*00c0*/ 	.word	0x00000000


	//----- nvinfo : EIATTR_CBANK_PARAM_SIZE
	.align		4
.L_27:
        /*00c4*/ 	.byte	0x03, 0x19
        /*00c6*/ 	.short	0x002c


	//----- nvinfo : EIATTR_PARAM_CBANK
	.align		4
        /*00c8*/ 	.byte	0x04, 0x0a
        /*00ca*/ 	.short	(.L_29 - .L_28)
	.align		4
.L_28:
        /*00cc*/ 	.word	index@(.nv.constant0._Z23filter_aug_input_kernelPKfPfPKiiiiii)
        /*00d0*/ 	.short	0x0380
        /*00d2*/ 	.short	0x002c


	//----- nvinfo : EIATTR_SW_WAR
	.align		4
.L_29:
        /*00d4*/ 	.byte	0x04, 0x36
        /*00d6*/ 	.short	(.L_31 - .L_30)
.L_30:
        /*00d8*/ 	.word	0x00000008
.L_31:


//--------------------- .nv.callgraph             --------------------------
	.section	.nv.callgraph,"",@"SHT_CUDA_CALLGRAPH"
	.align	4
	.sectionentsize	8
	.align		4
        /*0000*/ 	.word	0x00000000
	.align		4
        /*0004*/ 	.word	0xffffffff
	.align		4
        /*0008*/ 	.word	0x00000000
	.align		4
        /*000c*/ 	.word	0xfffffffe
	.align		4
        /*0010*/ 	.word	0x00000000
	.align		4
        /*0014*/ 	.word	0xfffffffd
	.align		4
        /*0018*/ 	.word	0x00000000
	.align		4
        /*001c*/ 	.word	0xfffffffc


//--------------------- .text._Z23filter_aug_input_kernelPKfPfPKiiiiii --------------------------
	.section	.text._Z23filter_aug_input_kernelPKfPfPKiiiiii,"ax",@progbits
	.align	128
        .global         _Z23filter_aug_input_kernelPKfPfPKiiiiii
        .type           _Z23filter_aug_input_kernelPKfPfPKiiiiii,@function
        .size           _Z23filter_aug_input_kernelPKfPfPKiiiiii,(.L_x_21 - _Z23filter_aug_input_kernelPKfPfPKiiiiii)
        .other          _Z23filter_aug_input_kernelPKfPfPKiiiiii,@"STO_CUDA_ENTRY STV_DEFAULT"
_Z23filter_aug_input_kernelPKfPfPKiiiiii:
.text._Z23filter_aug_input_kernelPKfPfPKiiiiii:
[----:B------:R-:W-:Y:S01]  /*0000*/  LDC R1, c[0x0][0x37c] ;  /* 0x0000df00ff017b82 */ /* 0x000fe20000000800 */
[----:B------:R-:W0:Y:S07]  /*0010*/  S2R R3, SR_TID.X ;  /* 0x0000000000037919 */ /* 0x000e2e0000002100 */
[----:B------:R-:W0:Y:S01]  /*0020*/  S2UR UR4, SR_CTAID.X ;  /* 0x00000000000479c3 */ /* 0x000e220000002500 */
[----:B------:R-:W1:Y:S07]  /*0030*/  LDCU UR5, c[0x0][0x39c] ;  /* 0x00007380ff0577ac */ /* 0x000e6e0008000800 */
[----:B------:R-:W0:Y:S08]  /*0040*/  LDC R0, c[0x0][0x360] ;  /* 0x0000d800ff007b82 */ /* 0x000e300000000800 */
[----:B------:R-:W1:Y:S01]  /*0050*/  LDC R8, c[0x0][0x3a8] ;  /* 0x0000ea00ff087b82 */ /* 0x000e620000000800 */
[----:B0-----:R-:W-:-:S02]  /*0060*/  IMAD R0, R0, UR4, R3 ;  /* 0x0000000400007c24 */ /* 0x001fc4000f8e0203 */
[----:B-1----:R-:W-:-:S05]  /*0070*/  IMAD R3, R8, UR5, RZ ;  /* 0x0000000508037c24 */ /* 0x002fca000f8e02ff */
[----:B------:R-:W-:-:S13]  /*0080*/  ISETP.GE.AND P0, PT, R0, R3, PT ;  /* 0x000000030000720c */ /* 0x000fda0003f06270 */
[----:B------:R-:W-:Y:S05]  /*0090*/  @P0 EXIT ;  /* 0x000000000000094d */ /* 0x000fea0003800000 */
[----:B------:R-:W-:Y:S01]  /*00a0*/  IABS R5, R8 ;  /* 0x0000000800057213 */ /* 0x000fe20000000000 */
[----:B------:R-:W0:Y:S03]  /*00b0*/  LDC R9, c[0x0][0x3a0] ;  /* 0x0000e800ff097b82 */ /* 0x000e260000000800 */
[----:B------:R-:W1:Y:S08]  /*00c0*/  I2F.RP R4, R5 ;  /* 0x0000000500047306 */ /* 0x000e700000209400 */
[----:B-1----:R-:W1:Y:S01]  /*00d0*/  MUFU.RCP R4, R4 ;  /* 0x0000000400047308 */ /* 0x002e620000001000 */
[----:B0-----:R-:W-:Y:S01]  /*00e0*/  ISETP.GE.AND P1, PT, R9, 0x1, PT ;  /* 0x000000010900780c */ /* 0x001fe20003f26270 */
[----:B-1----:R-:W-:-:S06]  /*00f0*/  VIADD R2, R4, 0xffffffe ;  /* 0x0ffffffe04027836 */ /* 0x002fcc0000000000 */
[----:B------:R0:W1:Y:S02]  /*0100*/  F2I.FTZ.U32.TRUNC.NTZ R3, R2 ;  /* 0x0000000200037305 */ /* 0x000064000021f000 */
[----:B0-----:R-:W-:Y:S01]  /*0110*/  IMAD.MOV.U32 R2, RZ, RZ, RZ ;  /* 0x000000ffff027224 */ /* 0x001fe200078e00ff */
[----:B-1----:R-:W-:-:S05]  /*0120*/  IADD3 R6, PT, PT, RZ, -R3, RZ ;  /* 0x80000003ff067210 */ /* 0x002fca0007ffe0ff */
[----:B------:R-:W-:Y:S01]  /*0130*/  IMAD R7, R6, R5, RZ ;  /* 0x0000000506077224 */ /* 0x000fe200078e02ff */
[----:B------:R-:W-:-:S03]  /*0140*/  IABS R6, R0 ;  /* 0x0000000000067213 */ /* 0x000fc60000000000 */
[----:B------:R-:W-:-:S06]  /*0150*/  IMAD.HI.U32 R3, R3, R7, R2 ;  /* 0x0000000703037227 */ /* 0x000fcc00078e0002 */
[----:B------:R-:W-:-:S05]  /*0160*/  IMAD.HI.U32 R3, R3, R6, RZ ;  /* 0x0000000603037227 */ /* 0x000fca00078e00ff */
[----:B------:R-:W-:-:S05]  /*0170*/  IADD3 R3, PT, PT, -R3, RZ, RZ ;  /* 0x000000ff03037210 */ /* 0x000fca0007ffe1ff */
[----:B------:R-:W-:-:S05]  /*0180*/  IMAD R2, R5, R3, R6 ;  /* 0x0000000305027224 */ /* 0x000fca00078e0206 */
[----:B------:R-:W-:-:S13]  /*0190*/  ISETP.GT.U32.AND P0, PT, R5, R2, PT ;  /* 0x000000020500720c */ /* 0x000fda0003f04070 */
[----:B------:R-:W-:-:S05]  /*01a0*/  @!P0 IMAD.IADD R2, R2, 0x1, -R5 ;  /* 0x0000000102028824 */ /* 0x000fca00078e0a05 */
[----:B------:R-:W-:Y:S01]  /*01b0*/  ISETP.GT.U32.AND P0, PT, R5, R2, PT ;  /* 0x000000020500720c */ /* 0x000fe20003f04070 */
[----:B------:R-:W-:-:S12]  /*01c0*/  @!P1 EXIT ;  /* 0x000000000000994d */ /* 0x000fd80003800000 */
[----:B------:R-:W0:Y:S01]  /*01d0*/  LDCU UR4, c[0x0][0x398] ;  /* 0x00007300ff0477ac */ /* 0x000e220008000800 */
[----:B------:R-:W-:Y:S02]  /*01e0*/  ISETP.GE.AND P2, PT, R0, RZ, PT ;  /* 0x000000ff0000720c */ /* 0x000fe40003f46270 */
[----:B------:R-:W-:Y:S01]  /*01f0*/  ISETP.NE.AND P1, PT, R8, RZ, PT ;  /* 0x000000ff0800720c */ /* 0x000fe20003f25270 */
[----:B------:R-:W1:Y:S01]  /*0200*/  LDCU.64 UR6, c[0x0][0x358] ;  /* 0x00006b00ff0677ac */ /* 0x000e620008000a00 */
[----:B------:R-:W-:-:S05]  /*0210*/  @!P0 IADD3 R2, PT, PT, R2, -R5, RZ ;  /* 0x8000000502028210 */ /* 0x000fca0007ffe0ff */
[----:B------:R-:W-:Y:S02]  /*0220*/  IMAD.MOV.U32 R11, RZ, RZ, R2 ;  /* 0x000000ffff0b7224 */ /* 0x000fe400078e0002 */
[----:B------:R-:W-:-:S03]  /*0230*/  IMAD R2, R0, R9, RZ ;  /* 0x0000000900027224 */ /* 0x000fc600078e02ff */
[----:B------:R-:W-:Y:S02]  /*0240*/  @!P2 IADD3 R11, PT, PT, -R11, RZ, RZ ;  /* 0x000000ff0b0ba210 */ /* 0x000fe40007ffe1ff */
[----:B------:R-:W-:Y:S01]  /*0250*/  @!P1 LOP3.LUT R11, RZ, R8, RZ, 0x33, !PT ;  /* 0x00000008ff0b9212 */ /* 0x000fe200078e33ff */
[----:B0-----:R-:W-:-:S09]  /*0260*/  UISETP.GE.AND UP0, UPT, UR4, 0x1, UPT ;  /* 0x000000010400788c */ /* 0x001fd2000bf06270 */
[----:B-1----:R-:W-:Y:S05]  /*0270*/  BRA.U !UP0, `(.L_x_0) ;  /* 0x0000000108887547 */ /* 0x002fea000b800000 */
[----:B------:R-:W-:Y:S01]  /*0280*/  IMAD.MOV.U32 R3, RZ, RZ, RZ ;  /* 0x000000ffff037224 */ /* 0x000fe200078e00ff */
[----:B------:R-:W-:-:S06]  /*0290*/  UMOV UR4, URZ ;  /* 0x000000ff00047c82 */ /* 0x000fcc0008000000 */
.L_x_5:
[----:B0-----:R-:W0:Y:S01]  /*02a0*/  LDC.64 R6, c[0x0][0x390] ;  /* 0x0000e400ff067b82 */ /* 0x001e220000000a00 */
[----:B------:R-:W-:Y:S01]  /*02b0*/  HFMA2 R8, -RZ, RZ, 0, 0 ;  /* 0x00000000ff087431 */ /* 0x000fe200000001ff */
[----:B------:R-:W-:Y:S01]  /*02c0*/  BSSY.RECONVERGENT B0, `(.L_x_1) ;  /* 0x0000009000007945 */ /* 0x000fe20003800200 */
[----:B------:R-:W1:Y:S05]  /*02d0*/  LDCU UR5, c[0x0][0x398] ;  /* 0x00007300ff0577ac */ /* 0x000e6a0008000800 */
.L_x_2:
[----:B-1----:R-:W-:-:S04]  /*02e0*/  IMAD R5, R11, UR5, R8 ;  /* 0x000000050b057c24 */ /* 0x002fc8000f8e0208 */
[----:B0-----:R-:W-:-:S06]  /*02f0*/  IMAD.WIDE R4, R5, 0x4, R6 ;  /* 0x0000000405047825 */ /* 0x001fcc00078e0206 */
[----:B------:R-:W2:Y:S01]  /*0300*/  LDG.E R4, desc[UR6][R4.64] ;  /* 0x0000000604047981 */ /* 0x000ea2000c1e1900 */
[----:B------:R-:W-:-:S05]  /*0310*/  VIADD R8, R8, 0x1 ;  /* 0x0000000108087836 */ /* 0x000fca0000000000 */
[----:B------:R-:W-:Y:S02]  /*0320*/  ISETP.NE.AND P0, PT, R8, UR5, PT ;  /* 0x0000000508007c0c */ /* 0x000fe4000bf05270 */
[----:B--2---:R-:W-:-:S13]  /*0330*/  ISETP.NE.AND P1, PT, R4, UR4, PT ;  /* 0x0000000404007c0c */ /* 0x004fda000bf25270 */
[----:B------:R-:W-:Y:S05]  /*0340*/  @P0 BRA P1, `(.L_x_2) ;  /* 0xfffffffc00e40947 */ /* 0x000fea000083ffff */
[----:B------:R-:W-:Y:S05]  /*0350*/  BSYNC.RECONVERGENT B0 ;  /* 0x0000000000007941 */ /* 0x000fea0003800200 */
.L_x_1:
[----:B------:R-:W0:Y:S01]  /*0360*/  LDCU UR5, c[0x0][0x3a4] ;  /* 0x00007480ff0577ac */ /* 0x000e220008000800 */
[----:B------:R-:W-:Y:S01]  /*0370*/  BSSY.RECONVERGENT B0, `(.L_x_3) ;  /* 0x000000d000007945 */ /* 0x000fe20003800200 */
[----:B0-----:R-:W-:-:S04]  /*0380*/  ISETP.GE.AND P0, PT, R3, UR5, PT ;  /* 0x0000000503007c0c */ /* 0x001fc8000bf06270 */
[----:B------:R-:W-:-:S13]  /*0390*/  ISETP.EQ.OR P0, PT, R4, UR4, P0 ;  /* 0x0000000404007c0c */ /* 0x000fda0008702670 */
[----:B------:R-:W-:Y:S05]  /*03a0*/  @P0 BRA `(.L_x_4) ;  /* 0x0000000000240947 */ /* 0x000fea0003800000 */
[----:B------:R-:W0:Y:S01]  /*03b0*/  LDC.64 R4, c[0x0][0x380] ;  /* 0x0000e000ff047b82 */ /* 0x000e220000000a00 */
[----:B------:R-:W-:-:S05]  /*03c0*/  IADD3 R7, PT, PT, R2, UR4, RZ ;  /* 0x0000000402077c10 */ /* 0x000fca000fffe0ff */
[----:B0-----:R-:W-:Y:S02]  /*03d0*/  IMAD.WIDE R4, R7, 0x4, R4 ;  /* 0x0000000407047825 */ /* 0x001fe400078e0204 */
[----:B------:R-:W0:Y:S04]  /*03e0*/  LDC.64 R6, c[0x0][0x388] ;  /* 0x0000e200ff067b82 */ /* 0x000e280000000a00 */
[----:B------:R-:W2:Y:S01]  /*03f0*/  LDG.E R5, desc[UR6][R4.64] ;  /* 0x0000000604057981 */ /* 0x000ea2000c1e1900 */
[----:B------:R-:W-:Y:S02]  /*0400*/  IMAD R9, R0, UR5, R3 ;  /* 0x0000000500097c24 */ /* 0x000fe4000f8e0203 */
[----:B------:R-:W-:Y:S02]  /*0410*/  VIADD R3, R3, 0x1 ;  /* 0x0000000103037836 */ /* 0x000fe40000000000 */
[----:B0-----:R-:W-:-:S05]  /*0420*/  IMAD.WIDE R6, R9, 0x4, R6 ;  /* 0x0000000409067825 */ /* 0x001fca00078e0206 */
[----:B--2---:R0:W-:Y:S02]  /*0430*/  STG.E desc[UR6][R6.64], R5 ;  /* 0x0000000506007986 */ /* 0x0041e4000c101906 */
.L_x_4:
[----:B------:R-:W-:Y:S05]  /*0440*/  BSYNC.RECONVERGENT B0 ;  /* 0x0000000000007941 */ /* 0x000fea0003800200 */
.L_x_3:
[----:B------:R-:W1:Y:S01]  /*0450*/  LDCU UR5, c[0x0][0x3a0] ;  /* 0x00007400ff0577ac */ /* 0x000e620008000800 */
[----:B------:R-:W-:-:S04]  /*0460*/  UIADD3 UR4, UPT, UPT, UR4, 0x1, URZ ;  /* 0x0000000104047890 */ /* 0x000fc8000fffe0ff */
[----:B-1----:R-:W-:-:S09]  /*0470*/  UISETP.NE.AND UP0, UPT, UR4, UR5, UPT ;  /* 0x000000050400728c */ /* 0x002fd2000bf05270 */
[----:B------:R-:W-:Y:S05]  /*0480*/  BRA.U UP0, `(.L_x_5) ;  /* 0xfffffffd00847547 */ /* 0x000fea000b83ffff */
[----:B------:R-:W-:Y:S05]  /*0490*/  EXIT ;  /* 0x000000000000794d */ /* 0x000fea0003800000 */
.L_x_0:
[C---:B------:R-:W-:Y:S01]  /*04a0*/  ISETP.GE.U32.AND P0, PT, R9.reuse, 0x8, PT ;  /* 0x000000080900780c */ /* 0x040fe20003f06070 */
[----:B------:R-:W-:Y:S01]  /*04b0*/  IMAD.MOV.U32 R3, RZ, RZ, RZ ;  /* 0x000000ffff037224 */ /* 0x000fe200078e00ff */
[----:B------:R-:W-:Y:S02]  /*04c0*/  LOP3.LUT R12, R9, 0x7, RZ, 0xc0, !PT ;  /* 0x00000007090c7812 */ /* 0x000fe400078ec0ff */
[----:B------:R-:W-:-:S09]  /*04d0*/  MOV R5, RZ ;  /* 0x000000ff00057202 */ /* 0x000fd20000000f00 */
[----:B------:R-:W-:Y:S05]  /*04e0*/  @!P0 BRA `(.L_x_6) ;  /* 0x0000000400208947 */ /* 0x000fea0003800000 */
[----:B------:R-:W0:Y:S01]  /*04f0*/  LDC.64 R6, c[0x0][0x388] ;  /* 0x0000e200ff067b82 */ /* 0x000e220000000a00 */
[----:B------:R-:W1:Y:S01]  /*0500*/  LDCU.64 UR4, c[0x0][0x380] ;  /* 0x00007000ff0477ac */ /* 0x000e620008000a00 */
[----:B------:R-:W-:Y:S01]  /*0510*/  LOP3.LUT R5, R9, 0x7ffffff8, RZ, 0xc0, !PT ;  /* 0x7ffffff809057812 */ /* 0x000fe200078ec0ff */
[----:B------:R-:W-:Y:S02]  /*0520*/  HFMA2 R3, -RZ, RZ, 0, 0 ;  /* 0x00000000ff037431 */ /* 0x000fe400000001ff */
[----:B------:R-:W-:Y:S01]  /*0530*/  IMAD.MOV.U32 R4, RZ, RZ, R2 ;  /* 0x000000ffff047224 */ /* 0x000fe200078e0002 */
[----:B------:R-:W2:Y:S01]  /*0540*/  LDCU UR8, c[0x0][0x3a4] ;  /* 0x00007480ff0877ac */ /* 0x000ea20008000800 */
[----:B------:R-:W-:Y:S01]  /*0550*/  IADD3 R13, PT, PT, -R5, RZ, RZ ;  /* 0x000000ff050d7210 */ /* 0x000fe20007ffe1ff */
[----:B-1----:R-:W-:-:S04]  /*0560*/  UIADD3 UR4, UP0, UPT, UR4, 0x10, URZ ;  /* 0x0000001004047890 */ /* 0x002fc8000ff1e0ff */
[----:B------:R-:W-:-:S12]  /*0570*/  UIADD3.X UR5, UPT, UPT, URZ, UR5, URZ, UP0, !UPT ;  /* 0x00000005ff057290 */ /* 0x000fd800087fe4ff */
.L_x_14:
[----:B--2---:R-:W-:Y:S01]  /*0580*/  ISETP.GE.AND P1, PT, R3, UR8, PT ;  /* 0x0000000803007c0c */ /* 0x004fe2000bf26270 */
[----:B------:R-:W-:Y:S01]  /*0590*/  VIADD R13, R13, 0x8 ;  /* 0x000000080d0d7836 */ /* 0x000fe20000000000 */
[----:B------:R-:W-:Y:S01]  /*05a0*/  MOV R8, UR4 ;  /* 0x0000000400087c02 */ /* 0x000fe20008000f00 */
[----:B----4-:R-:W-:-:S03]  /*05b0*/  IMAD.U32 R9, RZ, RZ, UR5 ;  /* 0x00000005ff097e24 */ /* 0x010fc6000f8e00ff */
[----:B------:R-:W-:Y:S01]  /*05c0*/  ISETP.NE.AND P0, PT, R13, RZ, PT ;  /* 0x000000ff0d00720c */ /* 0x000fe20003f05270 */
[----:B------:R-:W-:-:S06]  /*05d0*/  IMAD.WIDE R8, R4, 0x4, R8 ;  /* 0x0000000404087825 */ /* 0x000fcc00078e0208 */
[----:B01-3--:R-:W-:Y:S06]  /*05e0*/  @P1 BRA `(.L_x_7) ;  /* 0x0000000000301947 */ /* 0x00bfec0003800000 */
[----:B------:R-:W2:Y:S01]  /*05f0*/  LDG.E R15, desc[UR6][R8.64+-0x10] ;  /* 0xfffff006080f7981 */ /* 0x000ea2000c1e1900 */
[----:B------:R-:W-:Y:S01]  /*0600*/  IMAD R11, R0, UR8, R3 ;  /* 0x00000008000b7c24 */ /* 0x000fe2000f8e0203 */
[----:B------:R-:W-:-:S03]  /*0610*/  IADD3 R3, PT, PT, R3, 0x1, RZ ;  /* 0x0000000103037810 */ /* 0x000fc60007ffe0ff */
[----:B0-----:R-:W-:Y:S01]  /*0620*/  IMAD.WIDE R10, R11, 0x4, R6 ;  /* 0x000000040b0a7825 */ /* 0x001fe200078e0206 */
[----:B------:R-:W-:-:S04]  /*0630*/  ISETP.GE.AND P1, PT, R3, UR8, PT ;  /* 0x0000000803007c0c */ /* 0x000fc8000bf26270 */
[----:B--2---:R0:W-:Y:S09]  /*0640*/  STG.E desc[UR6][R10.64], R15 ;  /* 0x0000000f0a007986 */ /* 0x0041f2000c101906 */
[----:B------:R-:W-:Y:S05]  /*0650*/  @P1 BRA `(.L_x_8) ;  /* 0x0000000000301947 */ /* 0x000fea0003800000 */
[----:B0-----:R-:W2:Y:S01]  /*0660*/  LDG.E R15, desc[UR6][R8.64+-0xc] ;  /* 0xfffff406080f7981 */ /* 0x001ea2000c1e1900 */
[----:B------:R-:W-:Y:S02]  /*0670*/  IMAD R11, R0, UR8, R3 ;  /* 0x00000008000b7c24 */ /* 0x000fe4000f8e0203 */
[----:B------:R-:W-:Y:S02]  /*0680*/  VIADD R3, R3, 0x1 ;  /* 0x0000000103037836 */ /* 0x000fe40000000000 */
[----:B------:R-:W-:-:S05]  /*0690*/  IMAD.WIDE R10, R11, 0x4, R6 ;  /* 0x000000040b0a7825 */ /* 0x000fca00078e0206 */
[----:B--2---:R1:W-:Y:S02]  /*06a0*/  STG.E desc[UR6][R10.64], R15 ;  /* 0x0000000f0a007986 */ /* 0x0043e4000c101906 */
.L_x_7:
[----:B------:R-:W-:-:S13]  /*06b0*/  ISETP.GE.AND P1, PT, R3, UR8, PT ;  /* 0x0000000803007c0c */ /* 0x000fda000bf26270 */
[----:B------:R-:W-:Y:S05]  /*06c0*/  @P1 BRA `(.L_x_9) ;  /* 0x0000000000301947 */ /* 0x000fea0003800000 */
[----:B-1----:R-:W2:Y:S01]  /*06d0*/  LDG.E R15, desc[UR6][R8.64+-0x8] ;  /* 0xfffff806080f7981 */ /* 0x002ea2000c1e1900 */
[----:B------:R-:W-:Y:S01]  /*06e0*/  IMAD R11, R0, UR8, R3 ;  /* 0x00000008000b7c24 */ /* 0x000fe2000f8e0203 */
[----:B------:R-:W-:-:S03]  /*06f0*/  IADD3 R3, PT, PT, R3, 0x1, RZ ;  /* 0x0000000103037810 */ /* 0x000fc60007ffe0ff */
[----:B0-----:R-:W-:-:S05]  /*0700*/  IMAD.WIDE R10, R11, 0x4, R6 ;  /* 0x000000040b0a7825 */ /* 0x001fca00078e0206 */
[----:B--2---:R1:W-:Y:S02]  /*0710*/  STG.E desc[UR6][R10.64], R15 ;  /* 0x0000000f0a007986 */ /* 0x0043e4000c101906 */
.L_x_8:
[----:B------:R-:W-:-:S13]  /*0720*/  ISETP.GE.AND P1, PT, R3, UR8, PT ;  /* 0x0000000803007c0c */ /* 0x000fda000bf26270 */
[----:B------:R-:W-:Y:S05]  /*0730*/  @P1 BRA `(.L_x_10) ;  /* 0x0000000000301947 */ /* 0x000fea0003800000 */
[----:B01----:R-:W2:Y:S01]  /*0740*/  LDG.E R15, desc[UR6][R8.64+-0x4] ;  /* 0xfffffc06080f7981 */ /* 0x003ea2000c1e1900 */
[----:B------:R-:W-:Y:S02]  /*0750*/  IMAD R11, R0, UR8, R3 ;  /* 0x00000008000b7c24 */ /* 0x000fe4000f8e0203 */
[----:B------:R-:W-:Y:S02]  /*0760*/  VIADD R3, R3, 0x1 ;  /* 0x0000000103037836 */ /* 0x000fe40000000000 */
[----:B------:R-:W-:-:S05]  /*0770*/  IMAD.WIDE R10, R11, 0x4, R6 ;  /* 0x000000040b0a7825 */ /* 0x000fca00078e0206 */
[----:B--2---:R2:W-:Y:S02]  /*0780*/  STG.E desc[UR6][R10.64], R15 ;  /* 0x0000000f0a007986 */ /* 0x0045e4000c101906 */
.L_x_9:
[----:B------:R-:W-:-:S13]  /*0790*/  ISETP.GE.AND P1, PT, R3, UR8, PT ;  /* 0x0000000803007c0c */ /* 0x000fda000bf26270 */
[----:B------:R-:W-:Y:S05]  /*07a0*/  @P1 BRA `(.L_x_11) ;  /* 0x0000000000301947 */ /* 0x000fea0003800000 */
[----:B-12---:R-:W2:Y:S01]  /*07b0*/  LDG.E R15, desc[UR6][R8.64] ;  /* 0x00000006080f7981 */ /* 0x006ea2000c1e1900 */
[----:B------:R-:W-:Y:S01]  /*07c0*/  IMAD R11, R0, UR8, R3 ;  /* 0x00000008000b7c24 */ /* 0x000fe2000f8e0203 */
[----:B------:R-:W-:-:S03]  /*07d0*/  IADD3 R3, PT, PT, R3, 0x1, RZ ;  /* 0x0000000103037810 */ /* 0x000fc60007ffe0ff */
[----:B0-----:R-:W-:-:S05]  /*07e0*/  IMAD.WIDE R10, R11, 0x4, R6 ;  /* 0x000000040b0a7825 */ /* 0x001fca00078e0206 */
[----:B--2---:R2:W-:Y:S02]  /*07f0*/  STG.E desc[UR6][R10.64], R15 ;  /* 0x0000000f0a007986 */ /* 0x0045e4000c101906 */
.L_x_10:
[----:B------:R-:W-:-:S13]  /*0800*/  ISETP.GE.AND P1, PT, R3, UR8, PT ;  /* 0x0000000803007c0c */ /* 0x000fda000bf26270 */
[----:B------:R-:W-:Y:S05]  /*0810*/  @P1 BRA `(.L_x_12) ;  /* 0x0000000000301947 */ /* 0x000fea0003800000 */
[----:B012---:R-:W2:Y:S01]  /*0820*/  LDG.E R15, desc[UR6][R8.64+0x4] ;  /* 0x00000406080f7981 */ /* 0x007ea2000c1e1900 */
[----:B------:R-:W-:Y:S02]  /*0830*/  IMAD R11, R0, UR8, R3 ;  /* 0x00000008000b7c24 */ /* 0x000fe4000f8e0203 */
[----:B------:R-:W-:Y:S02]  /*0840*/  VIADD R3, R3, 0x1 ;  /* 0x0000000103037836 */ /* 0x000fe40000000000 */
[----:B------:R-:W-:-:S05]  /*0850*/  IMAD.WIDE R10, R11, 0x4, R6 ;  /* 0x000000040b0a7825 */ /* 0x000fca00078e0206 */
[----:B--2---:R3:W-:Y:S02]  /*0860*/  STG.E desc[UR6][R10.64], R15 ;  /* 0x0000000f0a007986 */ /* 0x0047e4000c101906 */
.L_x_11:
[----:B------:R-:W-:-:S13]  /*0870*/  ISETP.GE.AND P1, PT, R3, UR8, PT ;  /* 0x0000000803007c0c */ /* 0x000fda000bf26270 */
[----:B------:R-:W-:Y:S05]  /*0880*/  @P1 BRA `(.L_x_13) ;  /* 0x0000000000301947 */ /* 0x000fea0003800000 */
[----:B-123--:R-:W2:Y:S01]  /*0890*/  LDG.E R15, desc[UR6][R8.64+0x8] ;  /* 0x00000806080f7981 */ /* 0x00eea2000c1e1900 */
[----:B------:R-:W-:Y:S01]  /*08a0*/  IMAD R11, R0, UR8, R3 ;  /* 0x00000008000b7c24 */ /* 0x000fe2000f8e0203 */
[----:B------:R-:W-:-:S03]  /*08b0*/  IADD3 R3, PT, PT, R3, 0x1, RZ ;  /* 0x0000000103037810 */ /* 0x000fc60007ffe0ff */
[----:B0-----:R-:W-:-:S05]  /*08c0*/  IMAD.WIDE R10, R11, 0x4, R6 ;  /* 0x000000040b0a7825 */ /* 0x001fca00078e0206 */
[----:B--2---:R3:W-:Y:S02]  /*08d0*/  STG.E desc[UR6][R10.64], R15 ;  /* 0x0000000f0a007986 */ /* 0x0047e4000c101906 */
.L_x_12:
[----:B------:R-:W-:-:S13]  /*08e0*/  ISETP.GE.AND P1, PT, R3, UR8, PT ;  /* 0x0000000803007c0c */ /* 0x000fda000bf26270 */
[----:B------:R-:W-:Y:S05]  /*08f0*/  @P1 BRA `(.L_x_13) ;  /* 0x0000000000141947 */ /* 0x000fea0003800000 */
[----:B------:R-:W4:Y:S01]  /*0900*/  LDG.E R9, desc[UR6][R8.64+0xc] ;  /* 0x00000c0608097981 */ /* 0x000f22000c1e1900 */
[----:B0123--:R-:W-:Y:S02]  /*0910*/  IMAD R11, R0, UR8, R3 ;  /* 0x00000008000b7c24 */ /* 0x00ffe4000f8e0203 */
[----:B------:R-:W-:Y:S02]  /*0920*/  VIADD R3, R3, 0x1 ;  /* 0x0000000103037836 */ /* 0x000fe40000000000 */
[----:B------:R-:W-:-:S05]  /*0930*/  IMAD.WIDE R10, R11, 0x4, R6 ;  /* 0x000000040b0a7825 */ /* 0x000fca00078e0206 */
[----:B----4-:R4:W-:Y:S02]  /*0940*/  STG.E desc[UR6][R10.64], R9 ;  /* 0x000000090a007986 */ /* 0x0109e4000c101906 */
.L_x_13:
[----:B------:R-:W-:Y:S01]  /*0950*/  IADD3 R4, PT, PT, R4, 0x8, RZ ;  /* 0x0000000804047810 */ /* 0x000fe20007ffe0ff */
[----:B------:R-:W-:Y:S06]  /*0960*/  @P0 BRA `(.L_x_14) ;  /* 0xfffffffc00040947 */ /* 0x000fec000383ffff */
.L_x_6:
[----:B------:R-:W-:-:S13]  /*0970*/  ISETP.NE.AND P0, PT, R12, RZ, PT ;  /* 0x000000ff0c00720c */ /* 0x000fda0003f05270 */
[----:B------:R-:W-:Y:S05]  /*0980*/  @!P0 EXIT ;  /* 0x000000000000894d */ /* 0x000fea0003800000 */
[----:B------:R-:W0:Y:S01]  /*0990*/  LDC R4, c[0x0][0x3a0] ;  /* 0x0000e800ff047b82 */ /* 0x000e220000000800 */
[----:B------:R-:W-:Y:S02]  /*09a0*/  ISETP.GE.U32.AND P0, PT, R12, 0x4, PT ;  /* 0x000000040c00780c */ /* 0x000fe40003f06070 */
[----:B0-----:R-:W-:-:S11]  /*09b0*/  LOP3.LUT R7, R4, 0x3, RZ, 0xc0, !PT ;  /* 0x0000000304077812 */ /* 0x001fd600078ec0ff */
[----:B------:R-:W-:Y:S05]  /*09c0*/  @!P0 BRA `(.L_x_15) ;  /* 0x0000000000a48947 */ /* 0x000fea0003800000 */
[----:B------:R-:W0:Y:S01]  /*09d0*/  LDC R6, c[0x0][0x3a4] ;  /* 0x0000e900ff067b82 */ /* 0x000e220000000800 */
[----:B------:R-:W5:Y:S07]  /*09e0*/  LDCU.64 UR4, c[0x0][0x380] ;  /* 0x00007000ff0477ac */ /* 0x000f6e0008000a00 */
[----:B-1234-:R-:W1:Y:S01]  /*09f0*/  LDC.64 R10, c[0x0][0x380] ;  /* 0x0000e000ff0a7b82 */ /* 0x01ee620000000a00 */
[----:B0-----:R-:W-:-:S13]  /*0a00*/  ISETP.GE.AND P1, PT, R3, R6, PT ;  /* 0x000000060300720c */ /* 0x001fda0003f26270 */
[----:B------:R-:W-:-:S04]  /*0a10*/  @!P1 IMAD.IADD R9, R2, 0x1, R5 ;  /* 0x0000000102099824 */ /* 0x000fc800078e0205 */
[----:B-1----:R-:W-:Y:S02]  /*0a20*/  @!P1 IMAD.WIDE R10, R9, 0x4, R10 ;  /* 0x00000004090a9825 */ /* 0x002fe400078e020a */
[----:B------:R-:W0:Y:S04]  /*0a30*/  LDC.64 R8, c[0x0][0x388] ;  /* 0x0000e200ff087b82 */ /* 0x000e280000000a00 */
[----:B------:R-:W2:Y:S01]  /*0a40*/  @!P1 LDG.E R11, desc[UR6][R10.64] ;  /* 0x000000060a0b9981 */ /* 0x000ea2000c1e1900 */
[----:B------:R-:W-:Y:S01]  /*0a50*/  @!P1 IMAD R13, R0, R6, R3 ;  /* 0x00000006000d9224 */ /* 0x000fe200078e0203 */
[----:B------:R-:W-:-:S03]  /*0a60*/  @!P1 IADD3 R3, PT, PT, R3, 0x1, RZ ;  /* 0x0000000103039810 */ /* 0x000fc60007ffe0ff */
[----:B0-----:R-:W-:Y:S01]  /*0a70*/  @!P1 IMAD.WIDE R12, R13, 0x4, R8 ;  /* 0x000000040d0c9825 */ /* 0x001fe200078e0208 */
[----:B------:R-:W-:-:S04]  /*0a80*/  IADD3 R9, P0, PT, R2, R5, RZ ;  /* 0x0000000502097210 */ /* 0x000fc80007f1e0ff */
[----:B------:R-:W-:Y:S02]  /*0a90*/  LEA.HI.X.SX32 R14, R2, RZ, 0x1, P0 ;  /* 0x000000ff020e7211 */ /* 0x000fe400000f0eff */
[----:B-----5:R-:W-:-:S04]  /*0aa0*/  LEA R8, P0, R9, UR4, 0x2 ;  /* 0x0000000409087c11 */ /* 0x020fc8000f8010ff */
[----:B------:R-:W-:Y:S01]  /*0ab0*/  LEA.HI.X R9, R9, UR5, R14, 0x2, P0 ;  /* 0x0000000509097c11 */ /* 0x000fe200080f140e */
[----:B--2---:R0:W-:Y:S01]  /*0ac0*/  @!P1 STG.E desc[UR6][R12.64], R11 ;  /* 0x0000000b0c009986 */ /* 0x0041e2000c101906 */
[----:B------:R-:W-:-:S13]  /*0ad0*/  ISETP.GE.AND P1, PT, R3, R6, PT ;  /* 0x000000060300720c */ /* 0x000fda0003f26270 */
[----:B0-----:R-:W-:Y:S05]  /*0ae0*/  @P1 BRA `(.L_x_16) ;  /* 0x0000000000381947 */ /* 0x001fea0003800000 */
[----:B------:R-:W2:Y:S01]  /*0af0*/  LDG.E R13, desc[UR6][R8.64+0x4] ;  /* 0x00000406080d7981 */ /* 0x000ea2000c1e1900 */
[----:B------:R-:W0:Y:S01]  /*0b00*/  LDC.64 R10, c[0x0][0x388] ;  /* 0x0000e200ff0a7b82 */ /* 0x000e220000000a00 */
[----:B------:R-:W-:Y:S02]  /*0b10*/  IMAD R15, R0, R6, R3 ;  /* 0x00000006000f7224 */ /* 0x000fe400078e0203 */
[----:B------:R-:W-:-:S05]  /*0b20*/  VIADD R3, R3, 0x1 ;  /* 0x0000000103037836 */ /* 0x000fca0000000000 */
[----:B------:R-:W-:Y:S01]  /*0b30*/  ISETP.GE.AND P0, PT, R3, R6, PT ;  /* 0x000000060300720c */ /* 0x000fe20003f06270 */
[----:B0-----:R-:W-:-:S05]  /*0b40*/  IMAD.WIDE R10, R15, 0x4, R10 ;  /* 0x000000040f0a7825 */ /* 0x001fca00078e020a */
[----:B--2---:R0:W-:Y:S07]  /*0b50*/  STG.E desc[UR6][R10.64], R13 ;  /* 0x0000000d0a007986 */ /* 0x0041ee000c101906 */
[----:B------:R-:W-:Y:S05]  /*0b60*/  @P0 BRA `(.L_x_17) ;  /* 0x0000000000380947 */ /* 0x000fea0003800000 */
[----:B0-----:R-:W2:Y:S01]  /*0b70*/  LDG.E R13, desc[UR6][R8.64+0x8] ;  /* 0x00000806080d7981 */ /* 0x001ea2000c1e1900 */
[----:B------:R-:W0:Y:S01]  /*0b80*/  LDC.64 R10, c[0x0][0x388] ;  /* 0x0000e200ff0a7b82 */ /* 0x000e220000000a00 */
[----:B------:R-:W-:Y:S01]  /*0b90*/  IMAD R15, R0, R6, R3 ;  /* 0x00000006000f7224 */ /* 0x000fe200078e0203 */
[----:B------:R-:W-:-:S03]  /*0ba0*/  IADD3 R3, PT, PT, R3, 0x1, RZ ;  /* 0x0000000103037810 */ /* 0x000fc60007ffe0ff */
[----:B0-----:R-:W-:-:S05]  /*0bb0*/  IMAD.WIDE R10, R15, 0x4, R10 ;  /* 0x000000040f0a7825 */ /* 0x001fca00078e020a */
[----:B--2---:R0:W-:Y:S02]  /*0bc0*/  STG.E desc[UR6][R10.64], R13 ;  /* 0x0000000d0a007986 */ /* 0x0041e4000c101906 */
.L_x_16:
[----:B------:R-:W-:-:S13]  /*0bd0*/  ISETP.GE.AND P0, PT, R3, R6, PT ;  /* 0x000000060300720c */ /* 0x000fda0003f06270 */
[----:B------:R-:W-:Y:S05]  /*0be0*/  @P0 BRA `(.L_x_17) ;  /* 0x0000000000180947 */ /* 0x000fea0003800000 */
[----:B------:R-:W2:Y:S01]  /*0bf0*/  LDG.E R9, desc[UR6][R8.64+0xc] ;  /* 0x00000c0608097981 */ /* 0x000ea2000c1e1900 */
[----:B0-----:R-:W0:Y:S01]  /*0c00*/  LDC.64 R10, c[0x0][0x388] ;  /* 0x0000e200ff0a7b82 */ /* 0x001e220000000a00 */
[----:B------:R-:W-:Y:S02]  /*0c10*/  IMAD R13, R0, R6, R3 ;  /* 0x00000006000d7224 */ /* 0x000fe400078e0203 */
[----:B------:R-:W-:Y:S02]  /*0c20*/  VIADD R3, R3, 0x1 ;  /* 0x0000000103037836 */ /* 0x000fe40000000000 */
[----:B0-----:R-:W-:-:S05]  /*0c30*/  IMAD.WIDE R10, R13, 0x4, R10 ;  /* 0x000000040d0a7825 */ /* 0x001fca00078e020a */
[----:B--2---:R1:W-:Y:S02]  /*0c40*/  STG.E desc[UR6][R10.64], R9 ;  /* 0x000000090a007986 */ /* 0x0043e4000c101906 */
.L_x_17:
[----:B------:R-:W-:-:S07]  /*0c50*/  IADD3 R5, PT, PT, R5, 0x4, RZ ;  /* 0x0000000405057810 */ /* 0x000fce0007ffe0ff */
.L_x_15:
[----:B------:R-:W-:-:S13]  /*0c60*/  ISETP.NE.AND P0, PT, R7, RZ, PT ;  /* 0x000000ff0700720c */ /* 0x000fda0003f05270 */
[----:B------:R-:W-:Y:S05]  /*0c70*/  @!P0 EXIT ;  /* 0x000000000000894d */ /* 0x000fea0003800000 */
[----:B------:R-:W-:-:S13]  /*0c80*/  ISETP.NE.AND P0, PT, R7, 0x1, PT ;  /* 0x000000010700780c */ /* 0x000fda0003f05270 */
[----:B------:R-:W-:Y:S05]  /*0c90*/  @!P0 BRA `(.L_x_18) ;  /* 0x0000000000688947 */ /* 0x000fea0003800000 */
[----:B------:R-:W5:Y:S02]  /*0ca0*/  LDCU UR4, c[0x0][0x3a4] ;  /* 0x00007480ff0477ac */ /* 0x000f640008000800 */
[----:B-----5:R-:W-:-:S13]  /*0cb0*/  ISETP.GE.AND P0, PT, R3, UR4, PT ;  /* 0x0000000403007c0c */ /* 0x020fda000bf06270 */
[----:B------:R-:W-:Y:S05]  /*0cc0*/  @P0 BRA `(.L_x_19) ;  /* 0x0000000000580947 */ /* 0x000fea0003800000 */
[----:B------:R-:W5:Y:S01]  /*0cd0*/  LDC.64 R6, c[0x0][0x380] ;  /* 0x0000e000ff067b82 */ /* 0x000f620000000a00 */
[----:B-1--4-:R-:W-:-:S04]  /*0ce0*/  IMAD.IADD R9, R2, 0x1, R5 ;  /* 0x0000000102097824 */ /* 0x012fc800078e0205 */
[----:B-----5:R-:W-:-:S03]  /*0cf0*/  IMAD.WIDE R6, R9, 0x4, R6 ;  /* 0x0000000409067825 */ /* 0x020fc600078e0206 */
[----:B------:R-:W1:Y:S03]  /*0d00*/  LDC.64 R8, c[0x0][0x388] ;  /* 0x0000e200ff087b82 */ /* 0x000e660000000a00 */
[----:B------:R-:W4:Y:S01]  /*0d10*/  LDG.E R7, desc[UR6][R6.64] ;  /* 0x0000000606077981 */ /* 0x000f22000c1e1900 */
[----:B0-23--:R-:W-:Y:S01]  /*0d20*/  IMAD R11, R0, UR4, R3 ;  /* 0x00000004000b7c24 */ /* 0x00dfe2000f8e0203 */
[----:B------:R-:W-:-:S04]  /*0d30*/  IADD3 R3, PT, PT, R3, 0x1, RZ ;  /* 0x0000000103037810 */ /* 0x000fc80007ffe0ff */
[----:B------:R-:W-:Y:S01]  /*0d40*/  ISETP.GE.AND P0, PT, R3, UR4, PT ;  /* 0x0000000403007c0c */ /* 0x000fe2000bf06270 */
[----:B-1----:R-:W-:-:S05]  /*0d50*/  IMAD.WIDE R8, R11, 0x4, R8 ;  /* 0x000000040b087825 */ /* 0x002fca00078e0208 */
[----:B----4-:R0:W-:Y:S07]  /*0d60*/  STG.E desc[UR6][R8.64], R7 ;  /* 0x0000000708007986 */ /* 0x0101ee000c101906 */
[----:B------:R-:W-:Y:S05]  /*0d70*/  @P0 BRA `(.L_x_19) ;  /* 0x00000000002c0947 */ /* 0x000fea0003800000 */
[----:B------:R-:W1:Y:S01]  /*0d80*/  LDCU.64 UR8, c[0x0][0x380] ;  /* 0x00007000ff0877ac */ /* 0x000e620008000a00 */
[----:B0-----:R-:W-:-:S04]  /*0d90*/  IADD3 R7, P0, PT, R2, R5, RZ ;  /* 0x0000000502077210 */ /* 0x001fc80007f1e0ff */
[----:B------:R-:W-:Y:S02]  /*0da0*/  LEA.HI.X.SX32 R8, R2, RZ, 0x1, P0 ;  /* 0x000000ff02087211 */ /* 0x000fe400000f0eff */
[----:B-1----:R-:W-:-:S04]  /*0db0*/  LEA R6, P0, R7, UR8, 0x2 ;  /* 0x0000000807067c11 */ /* 0x002fc8000f8010ff */
[----:B------:R-:W-:Y:S02]  /*0dc0*/  LEA.HI.X R7, R7, UR9, R8, 0x2, P0 ;  /* 0x0000000907077c11 */ /* 0x000fe400080f1408 */
[----:B------:R-:W0:Y:S04]  /*0dd0*/  LDC.64 R8, c[0x0][0x388] ;  /* 0x0000e200ff087b82 */ /* 0x000e280000000a00 */
[----:B------:R-:W2:Y:S01]  /*0de0*/  LDG.E R7, desc[UR6][R6.64+0x4] ;  /* 0x0000040606077981 */ /* 0x000ea2000c1e1900 */
[----:B------:R-:W-:Y:S02]  /*0df0*/  IMAD R11, R0, UR4, R3 ;  /* 0x00000004000b7c24 */ /* 0x000fe4000f8e0203 */
[----:B------:R-:W-:Y:S02]  /*0e00*/  VIADD R3, R3, 0x1 ;  /* 0x0000000103037836 */ /* 0x000fe40000000000 */
[----:B0-----:R-:W-:-:S05]  /*0e10*/  IMAD.WIDE R8, R11, 0x4, R8 ;  /* 0x000000040b087825 */ /* 0x001fca00078e0208 */
[----:B--2---:R0:W-:Y:S02]  /*0e20*/  STG.E desc[UR6][R8.64], R7 ;  /* 0x0000000708007986 */ /* 0x0041e4000c101906 */
.L_x_19:
[----:B------:R-:W-:-:S07]  /*0e30*/  IADD3 R5, PT, PT, R5, 0x2, RZ ;  /* 0x0000000205057810 */ /* 0x000fce0007ffe0ff */
.L_x_18:
[----:B------:R-:W-:-:S04]  /*0e40*/  LOP3.LUT R4, R4, 0x1, RZ, 0xc0, !PT ;  /* 0x0000000104047812 */ /* 0x000fc800078ec0ff */
[----:B------:R-:W-:-:S13]  /*0e50*/  ISETP.NE.U32.AND P0, PT, R4, 0x1, PT ;  /* 0x000000010400780c */ /* 0x000fda0003f05070 */
[----:B------:R-:W-:Y:S05]  /*0e60*/  @P0 EXIT ;  /* 0x000000000000094d */ /* 0x000fea0003800000 */
[----:B------:R-:W5:Y:S02]  /*0e70*/  LDCU UR4, c[0x0][0x3a4] ;  /* 0x00007480ff0477ac */ /* 0x000f640008000800 */
[----:B-----5:R-:W-:-:S13]  /*0e80*/  ISETP.GE.AND P0, PT, R3, UR4, PT ;  /* 0x0000000403007c0c */ /* 0x020fda000bf06270 */
[----:B------:R-:W-:Y:S05]  /*0e90*/  @P0 EXIT ;  /* 0x000000000000094d */ /* 0x000fea0003800000 */
[----:B0-----:R-:W0:Y:S01]  /*0ea0*/  LDC.64 R6, c[0x0][0x380] ;  /* 0x0000e000ff067b82 */ /* 0x001e220000000a00 */
[----:B------:R-:W-:-:S04]  /*0eb0*/  IMAD.IADD R5, R2, 0x1, R5 ;  /* 0x0000000102057824 */ /* 0x000fc800078e0205 */
[----:B0-----:R-:W-:-:S03]  /*0ec0*/  IMAD.WIDE R4, R5, 0x4, R6 ;  /* 0x0000000405047825 */ /* 0x001fc600078e0206 */
[----:B------:R-:W0:Y:S03]  /*0ed0*/  LDC.64 R6, c[0x0][0x388] ;  /* 0x0000e200ff067b82 */ /* 0x000e260000000a00 */
[----:B------:R-:W5:Y:S01]  /*0ee0*/  LDG.E R5, desc[UR6][R4.64] ;  /* 0x0000000604057981 */ /* 0x000f62000c1e1900 */
[----:B------:R-:W-:-:S04]  /*0ef0*/  IMAD R3, R0, UR4, R3 ;  /* 0x0000000400037c24 */ /* 0x000fc8000f8e0203 */
[----:B0-----:R-:W-:-:S05]  /*0f00*/  IMAD.WIDE R2, R3, 0x4, R6 ;  /* 0x0000000403027825 */ /* 0x001fca00078e0206 */
[----:B-----5:R-:W-:Y:S01]  /*0f10*/  STG.E desc[UR6][R2.64], R5 ;  /* 0x0000000502007986 */ /* 0x020fe2000c101906 */
[----:B------:R-:W-:Y:S05]  /*0f20*/  EXIT ;  /* 0x000000000000794d */ /* 0x000fea0003800000 */
.L_x_20:
[----:B------:R-:W-:-:S00]  /*0f30*/  BRA `(.L_x_20) ;  /* 0xfffffffc00fc7947 */ /* 0x000fc0000383ffff */
[----:B------:R-:W-:-:S00]  /*0f40*/  NOP ;  /* 0x0000000000007918 */ /* 0x000fc00000000000 */
        /* <DEDUP_REMOVED lines=11> */
.L_x_21:


//--------------------- .nv.shared.reserved.0     --------------------------
	.section	.nv.shared.reserved.0,"aw",@nobits
	.weak		__nv_reservedSMEM_offset_0_alias
	.size		__nv_reservedSMEM_offset_0_alias, 0, 64
	.other		__nv_reservedSMEM_offset_0_alias,@"STO_CUDA_RESERVED_SHARED STV_DEFAULT"
__nv_reservedSMEM_offset_0_alias:
	.zero		0
	.zero		64


//--------------------- .nv.constant0._Z23filter_aug_input_kernelPKfPfPKiiiiii --------------------------
	.section	.nv.constant0._Z23filter_aug_input_kernelPKfPfPKiiiiii,"a",@progbits
	.sectionflags	@""
	.align	4
.nv.constant0._Z23filter_aug_input_kernelPKfPfPKiiiiii:
	.zero		940


//--------------------- SYMBOLS --------------------------

	.type		.nv.reservedSmem.offset0,@object
	.size		.nv.reservedSmem.offset0,0x4
